//
// Generated by NVIDIA NVVM Compiler
//
// Compiler Build ID: CL-36424714
// Cuda compilation tools, release 13.0, V13.0.88
// Based on NVVM 20.0.0
//

.version 9.0
.target sm_100
.address_size 64

	// .globl	_Z10sqrtKernelPfi

.visible .entry _Z10sqrtKernelPfi(
	.param .u64 .ptr .align 1 _Z10sqrtKernelPfi_param_0,
	.param .u32 _Z10sqrtKernelPfi_param_1
)
{
	.reg .pred 	%p<3>;
	.reg .b32 	%r<10>;
	.reg .b32 	%f<12>;
	.reg .b64 	%rd<5>;

	ld.param.u64 	%rd2, [_Z10sqrtKernelPfi_param_0];
	ld.param.u32 	%r4, [_Z10sqrtKernelPfi_param_1];
	mov.u32 	%r5, %ctaid.x;
	mov.u32 	%r6, %ntid.x;
	mov.u32 	%r7, %tid.x;
	mad.lo.s32 	%r1, %r5, %r6, %r7;
	setp.ge.s32 	%p1, %r1, %r4;
	@%p1 bra 	$L__BB0_4;
	cvta.to.global.u64 	%rd3, %rd2;
	mul.wide.s32 	%rd4, %r1, 4;
	add.s64 	%rd1, %rd3, %rd4;
	ld.global.f32 	%f11, [%rd1];
	mov.b32 	%r9, 0;
$L__BB0_2:
	sqrt.rn.f32 	%f4, %f11;
	sqrt.rn.f32 	%f5, %f4;
	sqrt.rn.f32 	%f6, %f5;
	sqrt.rn.f32 	%f7, %f6;
	sqrt.rn.f32 	%f8, %f7;
	sqrt.rn.f32 	%f9, %f8;
	sqrt.rn.f32 	%f10, %f9;
	sqrt.rn.f32 	%f11, %f10;
	add.s32 	%r9, %r9, 8;
	setp.ne.s32 	%p2, %r9, 1000;
	@%p2 bra 	$L__BB0_2;
	st.global.f32 	[%rd1], %f11;
$L__BB0_4:
	ret;

}


// ===== COMPILED SASS (sm_100) =====

	.target	sm_100

	.elftype	@"ET_EXEC"


//--------------------- .note.nv.tkinfo           --------------------------
	.section	.note.nv.tkinfo,"",@"SHT_NOTE"
	.sectionflags	@"SHF_NOTE_NV_TKINFO"
	.tkinfo
        /*0018*/ 	.word	0x00000002
        /*0030*/ 	.string	""
        /*0030*/ 	.string	"ptxas"
        /*0030*/ 	.string	"Cuda compilation tools, release 13.0, V13.0.88"
        /*0030*/ 	.string	"Build cuda_13.0.r13.0/compiler.36424714_0"
        /*0030*/ 	.string	"-arch sm_100 -m 64 "



//--------------------- .note.nv.cuinfo           --------------------------
	.section	.note.nv.cuinfo,"",@"SHT_NOTE"
	.sectionflags	@"SHF_NOTE_NV_CUINFO"
        /*0018*/ 	.short	0x0002
        /*001a*/ 	.short	0x0064
        /*001c*/ 	.short	0x0082
	.zero		2


//--------------------- .nv.info                  --------------------------
	.section	.nv.info,"",@"SHT_CUDA_INFO"
	.align	4


	//----- nvinfo : EIATTR_REGCOUNT
	.align		4
        /*0000*/ 	.byte	0x04, 0x2f
        /*0002*/ 	.short	(.L_1 - .L_0)
	.align		4
.L_0:
        /*0004*/ 	.word	index@(_Z10sqrtKernelPfi)
        /*0008*/ 	.word	0x0000000c


	//----- nvinfo : EIATTR_FRAME_SIZE
	.align		4
.L_1:
        /*000c*/ 	.byte	0x04, 0x11
        /*000e*/ 	.short	(.L_3 - .L_2)
	.align		4
.L_2:
        /*0010*/ 	.word	index@($__internal_0_$__cuda_sm20_sqrt_rn_f32_slowpath)
        /*0014*/ 	.word	0x00000000


	//----- nvinfo : EIATTR_FRAME_SIZE
	.align		4
.L_3:
        /*0018*/ 	.byte	0x04, 0x11
        /*001a*/ 	.short	(.L_5 - .L_4)
	.align		4
.L_4:
        /*001c*/ 	.word	index@(_Z10sqrtKernelPfi)
        /*0020*/ 	.word	0x00000000


	//----- nvinfo : EIATTR_MIN_STACK_SIZE
	.align		4
.L_5:
        /*0024*/ 	.byte	0x04, 0x12
        /*0026*/ 	.short	(.L_7 - .L_6)
	.align		4
.L_6:
        /*0028*/ 	.word	index@(_Z10sqrtKernelPfi)
        /*002c*/ 	.word	0x00000000
.L_7:


//--------------------- .nv.compat                --------------------------
	.section	.nv.compat,"",@"SHT_CUDA_COMPAT_INFO"
	.align	4
        /*0000*/ 	.byte	0x02, 0x09, 0x00, 0x00, 0x02, 0x02, 0x01, 0x00, 0x02, 0x05, 0x05, 0x00, 0x03, 0x07, 0x01, 0x01
        /*0010*/ 	.byte	0x02, 0x03, 0x00, 0x00, 0x02, 0x06, 0x01, 0x00, 0x04, 0x0b, 0x08, 0x00, 0x01, 0x00, 0x00, 0x00
        /*0020*/ 	.byte	0x00, 0x00, 0x00, 0x00


//--------------------- .nv.info._Z10sqrtKernelPfi --------------------------
	.section	.nv.info._Z10sqrtKernelPfi,"",@"SHT_CUDA_INFO"
	.sectionflags	@""
	.align	4


	//----- nvinfo : EIATTR_CUDA_API_VERSION
	.align		4
        /*0000*/ 	.byte	0x04, 0x37
        /*0002*/ 	.short	(.L_9 - .L_8)
.L_8:
        /*0004*/ 	.word	0x00000082


	//----- nvinfo : EIATTR_KPARAM_INFO
	.align		4
.L_9:
        /*0008*/ 	.byte	0x04, 0x17
        /*000a*/ 	.short	(.L_11 - .L_10)
.L_10:
        /*000c*/ 	.word	0x00000000
        /*0010*/ 	.short	0x0001
        /*0012*/ 	.short	0x0008
        /*0014*/ 	.byte	0x00, 0xf0, 0x11, 0x00


	//----- nvinfo : EIATTR_KPARAM_INFO
	.align		4
.L_11:
        /*0018*/ 	.byte	0x04, 0x17
        /*001a*/ 	.short	(.L_13 - .L_12)
.L_12:
        /*001c*/ 	.word	0x00000000
        /*0020*/ 	.short	0x0000
        /*0022*/ 	.short	0x0000
        /*0024*/ 	.byte	0x00, 0xf5, 0x21, 0x00


	//----- nvinfo : EIATTR_SPARSE_MMA_MASK
	.align		4
.L_13:
        /*0028*/ 	.byte	0x03, 0x50
        /*002a*/ 	.short	0x0000


	//----- nvinfo : EIATTR_MAXREG_COUNT
	.align		4
        /*002c*/ 	.byte	0x03, 0x1b
        /*002e*/ 	.short	0x00ff


	//----- nvinfo : EIATTR_MERCURY_ISA_VERSION
	.align		4
        /*0030*/ 	.byte	0x03, 0x5f
        /*0032*/ 	.short	0x0101


	//----- nvinfo : EIATTR_VRC_CTA_INIT_COUNT
	.align		4
        /*0034*/ 	.byte	0x02, 0x4a
	.zero		1
	.zero		1


	//----- nvinfo : EIATTR_EXIT_INSTR_OFFSETS
	.align		4
        /*0038*/ 	.byte	0x04, 0x1c
        /*003a*/ 	.short	(.L_15 - .L_14)


	//   ....[0]....
.L_14:
        /*003c*/ 	.word	0x00000070


	//   ....[1]....
        /*0040*/ 	.word	0x000007b0


	//----- nvinfo : EIATTR_CRS_STACK_SIZE
	.align		4
.L_15:
        /*0044*/ 	.byte	0x04, 0x1e
        /*0046*/ 	.short	(.L_17 - .L_16)
.L_16:
        /*0048*/ 	.word	0x00000000


	//----- nvinfo : EIATTR_CBANK_PARAM_SIZE
	.align		4
.L_17:
        /*004c*/ 	.byte	0x03, 0x19
        /*004e*/ 	.short	0x000c


	//----- nvinfo : EIATTR_PARAM_CBANK
	.align		4
        /*0050*/ 	.byte	0x04, 0x0a
        /*0052*/ 	.short	(.L_19 - .L_18)
	.align		4
.L_18:
        /*0054*/ 	.word	index@(.nv.constant0._Z10sqrtKernelPfi)
        /*0058*/ 	.short	0x0380
        /*005a*/ 	.short	0x000c


	//----- nvinfo : EIATTR_SW_WAR
	.align		4
.L_19:
        /*005c*/ 	.byte	0x04, 0x36
        /*005e*/ 	.short	(.L_21 - .L_20)
.L_20:
        /*0060*/ 	.word	0x00000008
.L_21:


//--------------------- .nv.callgraph             --------------------------
	.section	.nv.callgraph,"",@"SHT_CUDA_CALLGRAPH"
	.align	4
	.sectionentsize	8
	.align		4
        /*0000*/ 	.word	0x00000000
	.align		4
        /*0004*/ 	.word	0xffffffff
	.align		4
        /*0008*/ 	.word	0x00000000
	.align		4
        /*000c*/ 	.word	0xfffffffe
	.align		4
        /*0010*/ 	.word	0x00000000
	.align		4
        /*0014*/ 	.word	0xfffffffd
	.align		4
        /*0018*/ 	.word	0x00000000
	.align		4
        /*001c*/ 	.word	0xfffffffc


//--------------------- .text._Z10sqrtKernelPfi   --------------------------
	.section	.text._Z10sqrtKernelPfi,"ax",@progbits
	.align	128
        .global         _Z10sqrtKernelPfi
        .type           _Z10sqrtKernelPfi,@function
        .size           _Z10sqrtKernelPfi,(.L_x_28 - _Z10sqrtKernelPfi)
        .other          _Z10sqrtKernelPfi,@"STO_CUDA_ENTRY STV_DEFAULT"
_Z10sqrtKernelPfi:
.text._Z10sqrtKernelPfi:
[----:B------:R-:W-:Y:S01]  /*0000*/  LDC R1, c[0x0][0x37c] ;  /* 0x0000df00ff017b82 */ /* 0x000fe20000000800 */
[----:B------:R-:W0:Y:S07]  /*0010*/  S2R R0, SR_TID.X ;  /* 0x0000000000007919 */ /* 0x000e2e0000002100 */
[----:B------:R-:W0:Y:S01]  /*0020*/  S2UR UR4, SR_CTAID.X ;  /* 0x00000000000479c3 */ /* 0x000e220000002500 */
[----:B------:R-:W1:Y:S07]  /*0030*/  LDCU UR5, c[0x0][0x388] ;  /* 0x00007100ff0577ac */ /* 0x000e6e0008000800 */
[----:B------:R-:W0:Y:S02]  /*0040*/  LDC R5, c[0x0][0x360] ;  /* 0x0000d800ff057b82 */ /* 0x000e240000000800 */
[----:B0-----:R-:W-:-:S05]  /*0050*/  IMAD R5, R5, UR4, R0 ;  /* 0x0000000405057c24 */ /* 0x001fca000f8e0200 */
[----:B-1----:R-:W-:-:S13]  /*0060*/  ISETP.GE.AND P0, PT, R5, UR5, PT ;  /* 0x0000000505007c0c */ /* 0x002fda000bf06270 */
[----:B------:R-:W-:Y:S05]  /*0070*/  @P0 EXIT ;  /* 0x000000000000094d */ /* 0x000fea0003800000 */
[----:B------:R-:W0:Y:S01]  /*0080*/  LDC.64 R2, c[0x0][0x380] ;  /* 0x0000e000ff027b82 */ /* 0x000e220000000a00 */
[----:B------:R-:W1:Y:S01]  /*0090*/  LDCU.64 UR6, c[0x0][0x358] ;  /* 0x00006b00ff0677ac */ /* 0x000e620008000a00 */
[----:B0-----:R-:W-:-:S05]  /*00a0*/  IMAD.WIDE R2, R5, 0x4, R2 ;  /* 0x0000000405027825 */ /* 0x001fca00078e0202 */
[----:B-1----:R0:W5:Y:S01]  /*00b0*/  LDG.E R0, desc[UR6][R2.64] ;  /* 0x0000000602007981 */ /* 0x002162000c1e1900 */
[----:B------:R-:W-:-:S05]  /*00c0*/  UMOV UR4, URZ ;  /* 0x000000ff00047c82 */ /* 0x000fca0008000000 */
.L_x_25:
[----:B-----5:R-:W-:Y:S01]  /*00d0*/  IADD3 R4, PT, PT, R0, -0xd000000, RZ ;  /* 0xf300000000047810 */ /* 0x020fe20007ffe0ff */
[----:B------:R1:W2:Y:S01]  /*00e0*/  MUFU.RSQ R7, R0 ;  /* 0x0000000000077308 */ /* 0x0002a20000001400 */
[----:B------:R-:W-:Y:S01]  /*00f0*/  UIADD3 UR4, UPT, UPT, UR4, 0x8, URZ ;  /* 0x0000000804047890 */ /* 0x000fe2000fffe0ff */
[----:B------:R-:W-:Y:S01]  /*0100*/  BSSY.RECONVERGENT B0, `(.L_x_0) ;  /* 0x000000b000007945 */ /* 0x000fe20003800200 */
[----:B------:R-:W-:Y:S02]  /*0110*/  ISETP.GT.U32.AND P0, PT, R4, 0x727fffff, PT ;  /* 0x727fffff0400780c */ /* 0x000fe40003f04070 */
[----:B------:R-:W-:-:S11]  /*0120*/  UISETP.NE.AND UP0, UPT, UR4, 0x3e8, UPT ;  /* 0x000003e80400788c */ /* 0x000fd6000bf05270 */
[----:B-1----:R-:W-:Y:S05]  /*0130*/  @!P0 BRA `(.L_x_1) ;  /* 0x00000000000c8947 */ /* 0x002fea0003800000 */
[----:B------:R-:W-:-:S07]  /*0140*/  MOV R9, 0x160 ;  /* 0x0000016000097802 */ /* 0x000fce0000000f00 */
[----:B0-2---:R-:W-:Y:S05]  /*0150*/  CALL.REL.NOINC `($__internal_0_$__cuda_sm20_sqrt_rn_f32_slowpath) ;  /* 0x0000000400987944 */ /* 0x005fea0003c00000 */
[----:B------:R-:W-:Y:S05]  /*0160*/  BRA `(.L_x_2) ;  /* 0x0000000000107947 */ /* 0x000fea0003800000 */
.L_x_1:
[C---:B--2---:R-:W-:Y:S01]  /*0170*/  FMUL.FTZ R5, R7.reuse, R0 ;  /* 0x0000000007057220 */ /* 0x044fe20000410000 */
[----:B------:R-:W-:-:S03]  /*0180*/  FMUL.FTZ R4, R7, 0.5 ;  /* 0x3f00000007047820 */ /* 0x000fc60000410000 */
[----:B------:R-:W-:-:S04]  /*0190*/  FFMA R0, -R5, R5, R0 ;  /* 0x0000000505007223 */ /* 0x000fc80000000100 */
[----:B------:R-:W-:-:S07]  /*01a0*/  FFMA R0, R0, R4, R5 ;  /* 0x0000000400007223 */ /* 0x000fce0000000005 */
.L_x_2:
[----:B------:R-:W-:Y:S05]  /*01b0*/  BSYNC.RECONVERGENT B0 ;  /* 0x0000000000007941 */ /* 0x000fea0003800200 */
.L_x_0:
[----:B------:R-:W-:Y:S01]  /*01c0*/  IADD3 R4, PT, PT, R0, -0xd000000, RZ ;  /* 0xf300000000047810 */ /* 0x000fe20007ffe0ff */
[----:B------:R1:W2:Y:S01]  /*01d0*/  MUFU.RSQ R7, R0 ;  /* 0x0000000000077308 */ /* 0x0002a20000001400 */
[----:B------:R-:W-:Y:S02]  /*01e0*/  BSSY.RECONVERGENT B0, `(.L_x_3) ;  /* 0x000000a000007945 */ /* 0x000fe40003800200 */
[----:B------:R-:W-:-:S13]  /*01f0*/  ISETP.GT.U32.AND P0, PT, R4, 0x727fffff, PT ;  /* 0x727fffff0400780c */ /* 0x000fda0003f04070 */
[----:B-1----:R-:W-:Y:S05]  /*0200*/  @!P0 BRA `(.L_x_4) ;  /* 0x00000000000c8947 */ /* 0x002fea0003800000 */
[----:B------:R-:W-:-:S07]  /*0210*/  MOV R9, 0x230 ;  /* 0x0000023000097802 */ /* 0x000fce0000000f00 */
[----:B0-2---:R-:W-:Y:S05]  /*0220*/  CALL.REL.NOINC `($__internal_0_$__cuda_sm20_sqrt_rn_f32_slowpath) ;  /* 0x0000000400647944 */ /* 0x005fea0003c00000 */
[----:B------:R-:W-:Y:S05]  /*0230*/  BRA `(.L_x_5) ;  /* 0x0000000000107947 */ /* 0x000fea0003800000 */
.L_x_4:
[C---:B--2---:R-:W-:Y:S01]  /*0240*/  FMUL.FTZ R5, R7.reuse, R0 ;  /* 0x0000000007057220 */ /* 0x044fe20000410000 */
[----:B------:R-:W-:-:S03]  /*0250*/  FMUL.FTZ R4, R7, 0.5 ;  /* 0x3f00000007047820 */ /* 0x000fc60000410000 */
[----:B------:R-:W-:-:S04]  /*0260*/  FFMA R0, -R5, R5, R0 ;  /* 0x0000000505007223 */ /* 0x000fc80000000100 */
[----:B------:R-:W-:-:S07]  /*0270*/  FFMA R0, R0, R4, R5 ;  /* 0x0000000400007223 */ /* 0x000fce0000000005 */
.L_x_5:
[----:B------:R-:W-:Y:S05]  /*0280*/  BSYNC.RECONVERGENT B0 ;  /* 0x0000000000007941 */ /* 0x000fea0003800200 */
.L_x_3:
        /* <DEDUP_REMOVED lines=8> */
.L_x_7:
[C---:B--2---:R-:W-:Y:S01]  /*0310*/  FMUL.FTZ R5, R7.reuse, R0 ;  /* 0x0000000007057220 */ /* 0x044fe20000410000 */
[----:B------:R-:W-:-:S03]  /*0320*/  FMUL.FTZ R4, R7, 0.5 ;  /* 0x3f00000007047820 */ /* 0x000fc60000410000 */
[----:B------:R-:W-:-:S04]  /*0330*/  FFMA R0, -R5, R5, R0 ;  /* 0x0000000505007223 */ /* 0x000fc80000000100 */
[----:B------:R-:W-:-:S07]  /*0340*/  FFMA R0, R0, R4, R5 ;  /* 0x0000000400007223 */ /* 0x000fce0000000005 */
.L_x_8:
[----:B------:R-:W-:Y:S05]  /*0350*/  BSYNC.RECONVERGENT B0 ;  /* 0x0000000000007941 */ /* 0x000fea0003800200 */
.L_x_6:
        /* <DEDUP_REMOVED lines=8> */
.L_x_10:
[C---:B--2---:R-:W-:Y:S01]  /*03e0*/  FMUL.FTZ R5, R7.reuse, R0 ;  /* 0x0000000007057220 */ /* 0x044fe20000410000 */
[----:B------:R-:W-:-:S03]  /*03f0*/  FMUL.FTZ R4, R7, 0.5 ;  /* 0x3f00000007047820 */ /* 0x000fc60000410000 */
[----:B------:R-:W-:-:S04]  /*0400*/  FFMA R0, -R5, R5, R0 ;  /* 0x0000000505007223 */ /* 0x000fc80000000100 */
[----:B------:R-:W-:-:S07]  /*0410*/  FFMA R0, R0, R4, R5 ;  /* 0x0000000400007223 */ /* 0x000fce0000000005 */
.L_x_11:
[----:B------:R-:W-:Y:S05]  /*0420*/  BSYNC.RECONVERGENT B0 ;  /* 0x0000000000007941 */ /* 0x000fea0003800200 */
.L_x_9:
        /* <DEDUP_REMOVED lines=8> */
.L_x_13:
[C---:B--2---:R-:W-:Y:S01]  /*04b0*/  FMUL.FTZ R5, R7.reuse, R0 ;  /* 0x0000000007057220 */ /* 0x044fe20000410000 */
[----:B------:R-:W-:-:S03]  /*04c0*/  FMUL.FTZ R4, R7, 0.5 ;  /* 0x3f00000007047820 */ /* 0x000fc60000410000 */
[----:B------:R-:W-:-:S04]  /*04d0*/  FFMA R0, -R5, R5, R0 ;  /* 0x0000000505007223 */ /* 0x000fc80000000100 */
[----:B------:R-:W-:-:S07]  /*04e0*/  FFMA R0, R0, R4, R5 ;  /* 0x0000000400007223 */ /* 0x000fce0000000005 */
.L_x_14:
[----:B------:R-:W-:Y:S05]  /*04f0*/  BSYNC.RECONVERGENT B0 ;  /* 0x0000000000007941 */ /* 0x000fea0003800200 */
.L_x_12:
        /* <DEDUP_REMOVED lines=8> */
.L_x_16:
[C---:B--2---:R-:W-:Y:S01]  /*0580*/  FMUL.FTZ R5, R7.reuse, R0 ;  /* 0x0000000007057220 */ /* 0x044fe20000410000 */
[----:B------:R-:W-:-:S03]  /*0590*/  FMUL.FTZ R4, R7, 0.5 ;  /* 0x3f00000007047820 */ /* 0x000fc60000410000 */
[----:B------:R-:W-:-:S04]  /*05a0*/  FFMA R0, -R5, R5, R0 ;  /* 0x0000000505007223 */ /* 0x000fc80000000100 */
[----:B------:R-:W-:-:S07]  /*05b0*/  FFMA R0, R0, R4, R5 ;  /* 0x0000000400007223 */ /* 0x000fce0000000005 */
.L_x_17:
[----:B------:R-:W-:Y:S05]  /*05c0*/  BSYNC.RECONVERGENT B0 ;  /* 0x0000000000007941 */ /* 0x000fea0003800200 */
.L_x_15:
        /* <DEDUP_REMOVED lines=8> */
.L_x_19:
[C---:B--2---:R-:W-:Y:S01]  /*0650*/  FMUL.FTZ R5, R7.reuse, R0 ;  /* 0x0000000007057220 */ /* 0x044fe20000410000 */
[----:B------:R-:W-:-:S03]  /*0660*/  FMUL.FTZ R4, R7, 0.5 ;  /* 0x3f00000007047820 */ /* 0x000fc60000410000 */
[----:B------:R-:W-:-:S04]  /*0670*/  FFMA R0, -R5, R5, R0 ;  /* 0x0000000505007223 */ /* 0x000fc80000000100 */
[----:B------:R-:W-:-:S07]  /*0680*/  FFMA R0, R0, R4, R5 ;  /* 0x0000000400007223 */ /* 0x000fce0000000005 */
.L_x_20:
[----:B------:R-:W-:Y:S05]  /*0690*/  BSYNC.RECONVERGENT B0 ;  /* 0x0000000000007941 */ /* 0x000fea0003800200 */
.L_x_18:
[----:B------:R-:W-:Y:S01]  /*06a0*/  IADD3 R4, PT, PT, R0, -0xd000000, RZ ;  /* 0xf300000000047810 */ /* 0x000fe20007ffe0ff */
[----:B------:R1:W2:Y:S01]  /*06b0*/  MUFU.RSQ R7, R0 ;  /* 0x0000000000077308 */ /* 0x0002a20000001400 */
[----:B------:R-:W-:Y:S02]  /*06c0*/  BSSY.RECONVERGENT B0, `(.L_x_21) ;  /* 0x000000c000007945 */ /* 0x000fe40003800200 */
[----:B------:R-:W-:-:S13]  /*06d0*/  ISETP.GT.U32.AND P0, PT, R4, 0x727fffff, PT ;  /* 0x727fffff0400780c */ /* 0x000fda0003f04070 */
[----:B-1----:R-:W-:Y:S05]  /*06e0*/  @!P0 BRA `(.L_x_22) ;  /* 0x0000000000148947 */ /* 0x002fea0003800000 */
[----:B------:R-:W-:Y:S01]  /*06f0*/  BSSY.RECONVERGENT B1, `(.L_x_23) ;  /* 0x0000003000017945 */ /* 0x000fe20003800200 */
[----:B------:R-:W-:-:S07]  /*0700*/  MOV R9, 0x720 ;  /* 0x0000072000097802 */ /* 0x000fce0000000f00 */
[----:B0-2---:R-:W-:Y:S05]  /*0710*/  CALL.REL.NOINC `($__internal_0_$__cuda_sm20_sqrt_rn_f32_slowpath) ;  /* 0x0000000000287944 */ /* 0x005fea0003c00000 */
[----:B------:R-:W-:Y:S05]  /*0720*/  BSYNC.RECONVERGENT B1 ;  /* 0x0000000000017941 */ /* 0x000fea0003800200 */
.L_x_23:
[----:B------:R-:W-:Y:S05]  /*0730*/  BRA `(.L_x_24) ;  /* 0x0000000000107947 */ /* 0x000fea0003800000 */
.L_x_22:
[C---:B--2---:R-:W-:Y:S01]  /*0740*/  FMUL.FTZ R5, R7.reuse, R0 ;  /* 0x0000000007057220 */ /* 0x044fe20000410000 */
[----:B------:R-:W-:-:S03]  /*0750*/  FMUL.FTZ R4, R7, 0.5 ;  /* 0x3f00000007047820 */ /* 0x000fc60000410000 */
[----:B------:R-:W-:-:S04]  /*0760*/  FFMA R0, -R5, R5, R0 ;  /* 0x0000000505007223 */ /* 0x000fc80000000100 */
[----:B------:R-:W-:-:S07]  /*0770*/  FFMA R0, R0, R4, R5 ;  /* 0x0000000400007223 */ /* 0x000fce0000000005 */
.L_x_24:
[----:B------:R-:W-:Y:S05]  /*0780*/  BSYNC.RECONVERGENT B0 ;  /* 0x0000000000007941 */ /* 0x000fea0003800200 */
.L_x_21:
[----:B------:R-:W-:Y:S05]  /*0790*/  BRA.U UP0, `(.L_x_25) ;  /* 0xfffffff9004c7547 */ /* 0x000fea000b83ffff */
[----:B------:R-:W-:Y:S01]  /*07a0*/  STG.E desc[UR6][R2.64], R0 ;  /* 0x0000000002007986 */ /* 0x000fe2000c101906 */
[----:B------:R-:W-:Y:S05]  /*07b0*/  EXIT ;  /* 0x000000000000794d */ /* 0x000fea0003800000 */
        .weak           $__internal_0_$__cuda_sm20_sqrt_rn_f32_slowpath
        .type           $__internal_0_$__cuda_sm20_sqrt_rn_f32_slowpath,@function
        .size           $__internal_0_$__cuda_sm20_sqrt_rn_f32_slowpath,(.L_x_28 - $__internal_0_$__cuda_sm20_sqrt_rn_f32_slowpath)
$__internal_0_$__cuda_sm20_sqrt_rn_f32_slowpath:
[----:B------:R-:W-:-:S13]  /*07c0*/  LOP3.LUT P0, RZ, R0, 0x7fffffff, RZ, 0xc0, !PT ;  /* 0x7fffffff00ff7812 */ /* 0x000fda000780c0ff */
[----:B------:R-:W-:Y:S01]  /*07d0*/  @!P0 MOV R4, R0 ;  /* 0x0000000000048202 */ /* 0x000fe20000000f00 */
[----:B------:R-:W-:Y:S06]  /*07e0*/  @!P0 BRA `(.L_x_26) ;  /* 0x0000000000408947 */ /* 0x000fec0003800000 */
[----:B------:R-:W-:-:S13]  /*07f0*/  FSETP.GEU.FTZ.AND P0, PT, R0, RZ, PT ;  /* 0x000000ff0000720b */ /* 0x000fda0003f1e000 */
[----:B------:R-:W-:Y:S01]  /*0800*/  @!P0 MOV R4, 0x7fffffff ;  /* 0x7fffffff00048802 */ /* 0x000fe20000000f00 */
[----:B------:R-:W-:Y:S06]  /*0810*/  @!P0 BRA `(.L_x_26) ;  /* 0x0000000000348947 */ /* 0x000fec0003800000 */
[----:B------:R-:W-:-:S13]  /*0820*/  FSETP.GTU.FTZ.AND P0, PT, |R0|, +INF , PT ;  /* 0x7f8000000000780b */ /* 0x000fda0003f1c200 */
[----:B------:R-:W-:Y:S01]  /*0830*/  @P0 FADD.FTZ R4, R0, 1 ;  /* 0x3f80000000040421 */ /* 0x000fe20000010000 */
[----:B------:R-:W-:Y:S06]  /*0840*/  @P0 BRA `(.L_x_26) ;  /* 0x0000000000280947 */ /* 0x000fec0003800000 */
[----:B------:R-:W-:-:S13]  /*0850*/  FSETP.NEU.FTZ.AND P0, PT, |R0|, +INF , PT ;  /* 0x7f8000000000780b */ /* 0x000fda0003f1d200 */
[----:B------:R-:W-:-:S04]  /*0860*/  @P0 FFMA R5, R0, 1.84467440737095516160e+19, RZ ;  /* 0x5f80000000050823 */ /* 0x000fc800000000ff */
[----:B------:R-:W0:Y:S02]  /*0870*/  @P0 MUFU.RSQ R4, R5 ;  /* 0x0000000500040308 */ /* 0x000e240000001400 */
[----:B0-----:R-:W-:Y:S01]  /*0880*/  @P0 FMUL.FTZ R6, R5, R4 ;  /* 0x0000000405060220 */ /* 0x001fe20000410000 */
[----:B------:R-:W-:Y:S01]  /*0890*/  @P0 FMUL.FTZ R8, R4, 0.5 ;  /* 0x3f00000004080820 */ /* 0x000fe20000410000 */
[----:B------:R-:W-:Y:S02]  /*08a0*/  @!P0 MOV R4, R0 ;  /* 0x0000000000048202 */ /* 0x000fe40000000f00 */
[----:B------:R-:W-:-:S04]  /*08b0*/  @P0 FADD.FTZ R7, -R6, -RZ ;  /* 0x800000ff06070221 */ /* 0x000fc80000010100 */
[----:B------:R-:W-:-:S04]  /*08c0*/  @P0 FFMA R7, R6, R7, R5 ;  /* 0x0000000706070223 */ /* 0x000fc80000000005 */
[----:B------:R-:W-:-:S04]  /*08d0*/  @P0 FFMA R7, R7, R8, R6 ;  /* 0x0000000807070223 */ /* 0x000fc80000000006 */
[----:B------:R-:W-:-:S07]  /*08e0*/  @P0 FMUL.FTZ R4, R7, 2.3283064365386962891e-10 ;  /* 0x2f80000007040820 */ /* 0x000fce0000410000 */
.L_x_26:
[----:B------:R-:W-:Y:S01]  /*08f0*/  HFMA2 R5, -RZ, RZ, 0, 0 ;  /* 0x00000000ff057431 */ /* 0x000fe200000001ff */
[----:B------:R-:W-:Y:S02]  /*0900*/  MOV R0, R4 ;  /* 0x0000000400007202 */ /* 0x000fe40000000f00 */
[----:B------:R-:W-:-:S04]  /*0910*/  MOV R4, R9 ;  /* 0x0000000900047202 */ /* 0x000fc80000000f00 */
[----:B------:R-:W-:Y:S05]  /*0920*/  RET.REL.NODEC R4 `(_Z10sqrtKernelPfi) ;  /* 0xfffffff404b47950 */ /* 0x000fea0003c3ffff */
.L_x_27:
[----:B------:R-:W-:-:S00]  /*0930*/  BRA `(.L_x_27) ;  /* 0xfffffffc00fc7947 */ /* 0x000fc0000383ffff */
[----:B------:R-:W-:-:S00]  /*0940*/  NOP ;  /* 0x0000000000007918 */ /* 0x000fc00000000000 */
        /* <DEDUP_REMOVED lines=11> */
.L_x_28:


//--------------------- .nv.shared.reserved.0     --------------------------
	.section	.nv.shared.reserved.0,"aw",@nobits
	.weak		__nv_reservedSMEM_offset_0_alias
	.size		__nv_reservedSMEM_offset_0_alias, 0, 64
	.other		__nv_reservedSMEM_offset_0_alias,@"STO_CUDA_RESERVED_SHARED STV_DEFAULT"
__nv_reservedSMEM_offset_0_alias:
	.zero		0
	.zero		64


//--------------------- .nv.constant0._Z10sqrtKernelPfi --------------------------
	.section	.nv.constant0._Z10sqrtKernelPfi,"a",@progbits
	.sectionflags	@""
	.align	4
.nv.constant0._Z10sqrtKernelPfi:
	.zero		908


//--------------------- SYMBOLS --------------------------

	.type		.nv.reservedSmem.offset0,@object
	.size		.nv.reservedSmem.offset0,0x4
